//
// Generated by NVIDIA NVVM Compiler
//
// Compiler Build ID: CL-36424714
// Cuda compilation tools, release 13.0, V13.0.88
// Based on NVVM 20.0.0
//

.version 9.0
.target sm_100
.address_size 64

	// .globl	_Z9initValuePff

.visible .entry _Z9initValuePff(
	.param .u64 .ptr .align 1 _Z9initValuePff_param_0,
	.param .f32 _Z9initValuePff_param_1
)
{
	.reg .b32 	%r<5>;
	.reg .b32 	%f<2>;
	.reg .b64 	%rd<5>;

	ld.param.u64 	%rd1, [_Z9initValuePff_param_0];
	ld.param.f32 	%f1, [_Z9initValuePff_param_1];
	cvta.to.global.u64 	%rd2, %rd1;
	mov.u32 	%r1, %ctaid.x;
	mov.u32 	%r2, %ntid.x;
	mov.u32 	%r3, %tid.x;
	mad.lo.s32 	%r4, %r1, %r2, %r3;
	mul.wide.u32 	%rd3, %r4, 4;
	add.s64 	%rd4, %rd2, %rd3;
	st.global.f32 	[%rd4], %f1;
	bar.sync 	0;
	ret;

}


// ===== COMPILED SASS (sm_100) =====

	.target	sm_100

	.elftype	@"ET_EXEC"


//--------------------- .note.nv.tkinfo           --------------------------
	.section	.note.nv.tkinfo,"",@"SHT_NOTE"
	.sectionflags	@"SHF_NOTE_NV_TKINFO"
	.tkinfo
        /*0018*/ 	.word	0x00000002
        /*0030*/ 	.string	""
        /*0030*/ 	.string	"ptxas"
        /*0030*/ 	.string	"Cuda compilation tools, release 13.0, V13.0.88"
        /*0030*/ 	.string	"Build cuda_13.0.r13.0/compiler.36424714_0"
        /*0030*/ 	.string	"-arch sm_100 -m 64 "



//--------------------- .note.nv.cuinfo           --------------------------
	.section	.note.nv.cuinfo,"",@"SHT_NOTE"
	.sectionflags	@"SHF_NOTE_NV_CUINFO"
        /*0018*/ 	.short	0x0002
        /*001a*/ 	.short	0x0064
        /*001c*/ 	.short	0x0082
	.zero		2


//--------------------- .nv.info                  --------------------------
	.section	.nv.info,"",@"SHT_CUDA_INFO"
	.align	4


	//----- nvinfo : EIATTR_REGCOUNT
	.align		4
        /*0000*/ 	.byte	0x04, 0x2f
        /*0002*/ 	.short	(.L_1 - .L_0)
	.align		4
.L_0:
        /*0004*/ 	.word	index@(_Z9initValuePff)
        /*0008*/ 	.word	0x0000000a


	//----- nvinfo : EIATTR_FRAME_SIZE
	.align		4
.L_1:
        /*000c*/ 	.byte	0x04, 0x11
        /*000e*/ 	.short	(.L_3 - .L_2)
	.align		4
.L_2:
        /*0010*/ 	.word	index@(_Z9initValuePff)
        /*0014*/ 	.word	0x00000000


	//----- nvinfo : EIATTR_MIN_STACK_SIZE
	.align		4
.L_3:
        /*0018*/ 	.byte	0x04, 0x12
        /*001a*/ 	.short	(.L_5 - .L_4)
	.align		4
.L_4:
        /*001c*/ 	.word	index@(_Z9initValuePff)
        /*0020*/ 	.word	0x00000000
.L_5:


//--------------------- .nv.compat                --------------------------
	.section	.nv.compat,"",@"SHT_CUDA_COMPAT_INFO"
	.align	4
        /*0000*/ 	.byte	0x02, 0x09, 0x00, 0x00, 0x02, 0x02, 0x01, 0x00, 0x02, 0x05, 0x05, 0x00, 0x03, 0x07, 0x01, 0x01
        /*0010*/ 	.byte	0x02, 0x03, 0x00, 0x00, 0x02, 0x06, 0x01, 0x00, 0x04, 0x0b, 0x08, 0x00, 0x09, 0x00, 0x00, 0x00
        /*0020*/ 	.byte	0x00, 0x00, 0x00, 0x00


//--------------------- .nv.info._Z9initValuePff  --------------------------
	.section	.nv.info._Z9initValuePff,"",@"SHT_CUDA_INFO"
	.sectionflags	@""
	.align	4


	//----- nvinfo : EIATTR_CUDA_API_VERSION
	.align		4
        /*0000*/ 	.byte	0x04, 0x37
        /*0002*/ 	.short	(.L_7 - .L_6)
.L_6:
        /*0004*/ 	.word	0x00000082


	//----- nvinfo : EIATTR_KPARAM_INFO
	.align		4
.L_7:
        /*0008*/ 	.byte	0x04, 0x17
        /*000a*/ 	.short	(.L_9 - .L_8)
.L_8:
        /*000c*/ 	.word	0x00000000
        /*0010*/ 	.short	0x0001
        /*0012*/ 	.short	0x0008
        /*0014*/ 	.byte	0x00, 0xf0, 0x11, 0x00


	//----- nvinfo : EIATTR_KPARAM_INFO
	.align		4
.L_9:
        /*0018*/ 	.byte	0x04, 0x17
        /*001a*/ 	.short	(.L_11 - .L_10)
.L_10:
        /*001c*/ 	.word	0x00000000
        /*0020*/ 	.short	0x0000
        /*0022*/ 	.short	0x0000
        /*0024*/ 	.byte	0x00, 0xf5, 0x21, 0x00


	//----- nvinfo : EIATTR_SPARSE_MMA_MASK
	.align		4
.L_11:
        /*0028*/ 	.byte	0x03, 0x50
        /*002a*/ 	.short	0x0000


	//----- nvinfo : EIATTR_MAXREG_COUNT
	.align		4
        /*002c*/ 	.byte	0x03, 0x1b
        /*002e*/ 	.short	0x00ff


	//----- nvinfo : EIATTR_NUM_BARRIERS
	.align		4
        /*0030*/ 	.byte	0x02, 0x4c
        /*0032*/ 	.byte	0x01
	.zero		1


	//----- nvinfo : EIATTR_MERCURY_ISA_VERSION
	.align		4
        /*0034*/ 	.byte	0x03, 0x5f
        /*0036*/ 	.short	0x0101


	//----- nvinfo : EIATTR_VRC_CTA_INIT_COUNT
	.align		4
        /*0038*/ 	.byte	0x02, 0x4a
	.zero		1
	.zero		1


	//----- nvinfo : EIATTR_EXIT_INSTR_OFFSETS
	.align		4
        /*003c*/ 	.byte	0x04, 0x1c
        /*003e*/ 	.short	(.L_13 - .L_12)


	//   ....[0]....
.L_12:
        /*0040*/ 	.word	0x000000b0


	//----- nvinfo : EIATTR_CBANK_PARAM_SIZE
	.align		4
.L_13:
        /*0044*/ 	.byte	0x03, 0x19
        /*0046*/ 	.short	0x000c


	//----- nvinfo : EIATTR_PARAM_CBANK
	.align		4
        /*0048*/ 	.byte	0x04, 0x0a
        /*004a*/ 	.short	(.L_15 - .L_14)
	.align		4
.L_14:
        /*004c*/ 	.word	index@(.nv.constant0._Z9initValuePff)
        /*0050*/ 	.short	0x0380
        /*0052*/ 	.short	0x000c


	//----- nvinfo : EIATTR_SW_WAR
	.align		4
.L_15:
        /*0054*/ 	.byte	0x04, 0x36
        /*0056*/ 	.short	(.L_17 - .L_16)
.L_16:
        /*0058*/ 	.word	0x00000008
.L_17:


//--------------------- .nv.callgraph             --------------------------
	.section	.nv.callgraph,"",@"SHT_CUDA_CALLGRAPH"
	.align	4
	.sectionentsize	8
	.align		4
        /*0000*/ 	.word	0x00000000
	.align		4
        /*0004*/ 	.word	0xffffffff
	.align		4
        /*0008*/ 	.word	0x00000000
	.align		4
        /*000c*/ 	.word	0xfffffffe
	.align		4
        /*0010*/ 	.word	0x00000000
	.align		4
        /*0014*/ 	.word	0xfffffffd
	.align		4
        /*0018*/ 	.word	0x00000000
	.align		4
        /*001c*/ 	.word	0xfffffffc


//--------------------- .text._Z9initValuePff     --------------------------
	.section	.text._Z9initValuePff,"ax",@progbits
	.align	128
        .global         _Z9initValuePff
        .type           _Z9initValuePff,@function
        .size           _Z9initValuePff,(.L_x_1 - _Z9initValuePff)
        .other          _Z9initValuePff,@"STO_CUDA_ENTRY STV_DEFAULT"
_Z9initValuePff:
.text._Z9initValuePff:
[----:B------:R-:W-:Y:S01]  /*0000*/  LDC R1, c[0x0][0x37c] ;  /* 0x0000df00ff017b82 */ /* 0x000fe20000000800 */
[----:B------:R-:W0:Y:S07]  /*0010*/  S2R R0, SR_TID.X ;  /* 0x0000000000007919 */ /* 0x000e2e0000002100 */
[----:B------:R-:W0:Y:S01]  /*0020*/  S2UR UR6, SR_CTAID.X ;  /* 0x00000000000679c3 */ /* 0x000e220000002500 */
[----:B------:R-:W1:Y:S07]  /*0030*/  LDCU.64 UR4, c[0x0][0x358] ;  /* 0x00006b00ff0477ac */ /* 0x000e6e0008000a00 */
[----:B------:R-:W0:Y:S08]  /*0040*/  LDC R5, c[0x0][0x360] ;  /* 0x0000d800ff057b82 */ /* 0x000e300000000800 */
[----:B------:R-:W2:Y:S08]  /*0050*/  LDC.64 R2, c[0x0][0x380] ;  /* 0x0000e000ff027b82 */ /* 0x000eb00000000a00 */
[----:B------:R-:W1:Y:S01]  /*0060*/  LDC R7, c[0x0][0x388] ;  /* 0x0000e200ff077b82 */ /* 0x000e620000000800 */
[----:B0-----:R-:W-:-:S04]  /*0070*/  IMAD R5, R5, UR6, R0 ;  /* 0x0000000605057c24 */ /* 0x001fc8000f8e0200 */
[----:B--2---:R-:W-:-:S05]  /*0080*/  IMAD.WIDE.U32 R2, R5, 0x4, R2 ;  /* 0x0000000405027825 */ /* 0x004fca00078e0002 */
[----:B-1----:R-:W-:Y:S01]  /*0090*/  STG.E desc[UR4][R2.64], R7 ;  /* 0x0000000702007986 */ /* 0x002fe2000c101904 */
[----:B------:R-:W-:Y:S06]  /*00a0*/  BAR.SYNC.DEFER_BLOCKING 0x0 ;  /* 0x0000000000007b1d */ /* 0x000fec0000010000 */
[----:B------:R-:W-:Y:S05]  /*00b0*/  EXIT ;  /* 0x000000000000794d */ /* 0x000fea0003800000 */
.L_x_0:
[----:B------:R-:W-:-:S00]  /*00c0*/  BRA `(.L_x_0) ;  /* 0xfffffffc00fc7947 */ /* 0x000fc0000383ffff */
[----:B------:R-:W-:-:S00]  /*00d0*/  NOP ;  /* 0x0000000000007918 */ /* 0x000fc00000000000 */
        /* <DEDUP_REMOVED lines=10> */
.L_x_1:


//--------------------- .nv.shared.reserved.0     --------------------------
	.section	.nv.shared.reserved.0,"aw",@nobits
	.weak		__nv_reservedSMEM_offset_0_alias
	.size		__nv_reservedSMEM_offset_0_alias, 0, 64
	.other		__nv_reservedSMEM_offset_0_alias,@"STO_CUDA_RESERVED_SHARED STV_DEFAULT"
__nv_reservedSMEM_offset_0_alias:
	.zero		0
	.zero		64


//--------------------- .nv.constant0._Z9initValuePff --------------------------
	.section	.nv.constant0._Z9initValuePff,"a",@progbits
	.sectionflags	@""
	.align	4
.nv.constant0._Z9initValuePff:
	.zero		908


//--------------------- SYMBOLS --------------------------

	.type		.nv.reservedSmem.offset0,@object
	.size		.nv.reservedSmem.offset0,0x4
